//
// Generated by NVIDIA NVVM Compiler
//
// Compiler Build ID: CL-36424714
// Cuda compilation tools, release 13.0, V13.0.88
// Based on NVVM 20.0.0
//

.version 9.0
.target sm_100
.address_size 64

	// .globl	_Z6samplePdS_i
// _ZZ6samplePdS_iE7s_array has been demoted
// _ZZ6samplePdS_iE8d_tb_sum has been demoted

.visible .entry _Z6samplePdS_i(
	.param .u64 .ptr .align 1 _Z6samplePdS_i_param_0,
	.param .u64 .ptr .align 1 _Z6samplePdS_i_param_1,
	.param .u32 _Z6samplePdS_i_param_2
)
{
	.reg .pred 	%p<7>;
	.reg .b32 	%r<14>;
	.reg .b64 	%rd<7>;
	.reg .b64 	%fd<14>;
	// demoted variable
	.shared .align 8 .b8 _ZZ6samplePdS_iE7s_array[8192];
	// demoted variable
	.shared .align 8 .f64 _ZZ6samplePdS_iE8d_tb_sum;
	ld.param.u64 	%rd1, [_Z6samplePdS_i_param_0];
	ld.param.u64 	%rd2, [_Z6samplePdS_i_param_1];
	ld.param.u32 	%r7, [_Z6samplePdS_i_param_2];
	mov.u32 	%r8, %ctaid.x;
	mov.u32 	%r13, %ntid.x;
	mov.u32 	%r2, %tid.x;
	mad.lo.s32 	%r3, %r8, %r13, %r2;
	setp.ge.s32 	%p1, %r3, %r7;
	mov.f64 	%fd13, 0d0000000000000000;
	@%p1 bra 	$L__BB0_2;
	cvta.to.global.u64 	%rd3, %rd1;
	mul.wide.s32 	%rd4, %r3, 8;
	add.s64 	%rd5, %rd3, %rd4;
	ld.global.f64 	%fd4, [%rd5];
	cvt.rn.f64.s32 	%fd5, %r3;
	add.f64 	%fd13, %fd4, %fd5;
$L__BB0_2:
	shl.b32 	%r9, %r2, 3;
	mov.u32 	%r10, _ZZ6samplePdS_iE7s_array;
	add.s32 	%r4, %r10, %r9;
	st.shared.f64 	[%r4], %fd13;
	bar.sync 	0;
	setp.lt.u32 	%p2, %r13, 2;
	@%p2 bra 	$L__BB0_6;
$L__BB0_3:
	shr.u32 	%r6, %r13, 1;
	setp.ge.u32 	%p3, %r2, %r6;
	@%p3 bra 	$L__BB0_5;
	shl.b32 	%r11, %r6, 3;
	add.s32 	%r12, %r4, %r11;
	ld.shared.f64 	%fd6, [%r12];
	ld.shared.f64 	%fd7, [%r4];
	add.f64 	%fd8, %fd6, %fd7;
	st.shared.f64 	[%r4], %fd8;
$L__BB0_5:
	bar.sync 	0;
	setp.gt.u32 	%p4, %r13, 3;
	mov.u32 	%r13, %r6;
	@%p4 bra 	$L__BB0_3;
$L__BB0_6:
	setp.ne.s32 	%p5, %r2, 0;
	@%p5 bra 	$L__BB0_8;
	ld.shared.f64 	%fd9, [_ZZ6samplePdS_iE7s_array];
	atom.shared.add.f64 	%fd10, [_ZZ6samplePdS_iE8d_tb_sum], %fd9;
$L__BB0_8:
	setp.ne.s32 	%p6, %r2, 0;
	bar.sync 	0;
	@%p6 bra 	$L__BB0_10;
	ld.shared.f64 	%fd11, [_ZZ6samplePdS_iE8d_tb_sum];
	cvta.to.global.u64 	%rd6, %rd2;
	atom.global.add.f64 	%fd12, [%rd6], %fd11;
$L__BB0_10:
	ret;

}


// ===== COMPILED SASS (sm_100) =====

	.target	sm_100

	.elftype	@"ET_EXEC"


//--------------------- .note.nv.tkinfo           --------------------------
	.section	.note.nv.tkinfo,"",@"SHT_NOTE"
	.sectionflags	@"SHF_NOTE_NV_TKINFO"
	.tkinfo
        /*0018*/ 	.word	0x00000002
        /*0030*/ 	.string	""
        /*0030*/ 	.string	"ptxas"
        /*0030*/ 	.string	"Cuda compilation tools, release 13.0, V13.0.88"
        /*0030*/ 	.string	"Build cuda_13.0.r13.0/compiler.36424714_0"
        /*0030*/ 	.string	"-arch sm_100 -m 64 "



//--------------------- .note.nv.cuinfo           --------------------------
	.section	.note.nv.cuinfo,"",@"SHT_NOTE"
	.sectionflags	@"SHF_NOTE_NV_CUINFO"
        /*0018*/ 	.short	0x0002
        /*001a*/ 	.short	0x0064
        /*001c*/ 	.short	0x0082
	.zero		2


//--------------------- .nv.info                  --------------------------
	.section	.nv.info,"",@"SHT_CUDA_INFO"
	.align	4


	//----- nvinfo : EIATTR_REGCOUNT
	.align		4
        /*0000*/ 	.byte	0x04, 0x2f
        /*0002*/ 	.short	(.L_1 - .L_0)
	.align		4
.L_0:
        /*0004*/ 	.word	index@(_Z6samplePdS_i)
        /*0008*/ 	.word	0x0000000e


	//----- nvinfo : EIATTR_FRAME_SIZE
	.align		4
.L_1:
        /*000c*/ 	.byte	0x04, 0x11
        /*000e*/ 	.short	(.L_3 - .L_2)
	.align		4
.L_2:
        /*0010*/ 	.word	index@(_Z6samplePdS_i)
        /*0014*/ 	.word	0x00000000


	//----- nvinfo : EIATTR_MIN_STACK_SIZE
	.align		4
.L_3:
        /*0018*/ 	.byte	0x04, 0x12
        /*001a*/ 	.short	(.L_5 - .L_4)
	.align		4
.L_4:
        /*001c*/ 	.word	index@(_Z6samplePdS_i)
        /*0020*/ 	.word	0x00000000
.L_5:


//--------------------- .nv.compat                --------------------------
	.section	.nv.compat,"",@"SHT_CUDA_COMPAT_INFO"
	.align	4
        /*0000*/ 	.byte	0x02, 0x09, 0x00, 0x00, 0x02, 0x02, 0x01, 0x00, 0x02, 0x05, 0x05, 0x00, 0x03, 0x07, 0x01, 0x01
        /*0010*/ 	.byte	0x02, 0x03, 0x00, 0x00, 0x02, 0x06, 0x01, 0x00, 0x04, 0x0b, 0x08, 0x00, 0x01, 0x00, 0x00, 0x00
        /*0020*/ 	.byte	0x00, 0x00, 0x00, 0x00


//--------------------- .nv.info._Z6samplePdS_i   --------------------------
	.section	.nv.info._Z6samplePdS_i,"",@"SHT_CUDA_INFO"
	.sectionflags	@""
	.align	4


	//----- nvinfo : EIATTR_CUDA_API_VERSION
	.align		4
        /*0000*/ 	.byte	0x04, 0x37
        /*0002*/ 	.short	(.L_7 - .L_6)
.L_6:
        /*0004*/ 	.word	0x00000082


	//----- nvinfo : EIATTR_KPARAM_INFO
	.align		4
.L_7:
        /*0008*/ 	.byte	0x04, 0x17
        /*000a*/ 	.short	(.L_9 - .L_8)
.L_8:
        /*000c*/ 	.word	0x00000000
        /*0010*/ 	.short	0x0002
        /*0012*/ 	.short	0x0010
        /*0014*/ 	.byte	0x00, 0xf0, 0x11, 0x00


	//----- nvinfo : EIATTR_KPARAM_INFO
	.align		4
.L_9:
        /*0018*/ 	.byte	0x04, 0x17
        /*001a*/ 	.short	(.L_11 - .L_10)
.L_10:
        /*001c*/ 	.word	0x00000000
        /*0020*/ 	.short	0x0001
        /*0022*/ 	.short	0x0008
        /*0024*/ 	.byte	0x00, 0xf5, 0x21, 0x00


	//----- nvinfo : EIATTR_KPARAM_INFO
	.align		4
.L_11:
        /*0028*/ 	.byte	0x04, 0x17
        /*002a*/ 	.short	(.L_13 - .L_12)
.L_12:
        /*002c*/ 	.word	0x00000000
        /*0030*/ 	.short	0x0000
        /*0032*/ 	.short	0x0000
        /*0034*/ 	.byte	0x00, 0xf5, 0x21, 0x00


	//----- nvinfo : EIATTR_SPARSE_MMA_MASK
	.align		4
.L_13:
        /*0038*/ 	.byte	0x03, 0x50
        /*003a*/ 	.short	0x0000


	//----- nvinfo : EIATTR_MAXREG_COUNT
	.align		4
        /*003c*/ 	.byte	0x03, 0x1b
        /*003e*/ 	.short	0x00ff


	//----- nvinfo : EIATTR_NUM_BARRIERS
	.align		4
        /*0040*/ 	.byte	0x02, 0x4c
        /*0042*/ 	.byte	0x01
	.zero		1


	//----- nvinfo : EIATTR_MERCURY_ISA_VERSION
	.align		4
        /*0044*/ 	.byte	0x03, 0x5f
        /*0046*/ 	.short	0x0101


	//----- nvinfo : EIATTR_VRC_CTA_INIT_COUNT
	.align		4
        /*0048*/ 	.byte	0x02, 0x4a
	.zero		1
	.zero		1


	//----- nvinfo : EIATTR_EXIT_INSTR_OFFSETS
	.align		4
        /*004c*/ 	.byte	0x04, 0x1c
        /*004e*/ 	.short	(.L_15 - .L_14)


	//   ....[0]....
.L_14:
        /*0050*/ 	.word	0x00000300


	//   ....[1]....
        /*0054*/ 	.word	0x00000370


	//----- nvinfo : EIATTR_CRS_STACK_SIZE
	.align		4
.L_15:
        /*0058*/ 	.byte	0x04, 0x1e
        /*005a*/ 	.short	(.L_17 - .L_16)
.L_16:
        /*005c*/ 	.word	0x00000000


	//----- nvinfo : EIATTR_CBANK_PARAM_SIZE
	.align		4
.L_17:
        /*0060*/ 	.byte	0x03, 0x19
        /*0062*/ 	.short	0x0014


	//----- nvinfo : EIATTR_PARAM_CBANK
	.align		4
        /*0064*/ 	.byte	0x04, 0x0a
        /*0066*/ 	.short	(.L_19 - .L_18)
	.align		4
.L_18:
        /*0068*/ 	.word	index@(.nv.constant0._Z6samplePdS_i)
        /*006c*/ 	.short	0x0380
        /*006e*/ 	.short	0x0014


	//----- nvinfo : EIATTR_SW_WAR
	.align		4
.L_19:
        /*0070*/ 	.byte	0x04, 0x36
        /*0072*/ 	.short	(.L_21 - .L_20)
.L_20:
        /*0074*/ 	.word	0x00000008
.L_21:


//--------------------- .nv.callgraph             --------------------------
	.section	.nv.callgraph,"",@"SHT_CUDA_CALLGRAPH"
	.align	4
	.sectionentsize	8
	.align		4
        /*0000*/ 	.word	0x00000000
	.align		4
        /*0004*/ 	.word	0xffffffff
	.align		4
        /*0008*/ 	.word	0x00000000
	.align		4
        /*000c*/ 	.word	0xfffffffe
	.align		4
        /*0010*/ 	.word	0x00000000
	.align		4
        /*0014*/ 	.word	0xfffffffd
	.align		4
        /*0018*/ 	.word	0x00000000
	.align		4
        /*001c*/ 	.word	0xfffffffc


//--------------------- .text._Z6samplePdS_i      --------------------------
	.section	.text._Z6samplePdS_i,"ax",@progbits
	.align	128
        .global         _Z6samplePdS_i
        .type           _Z6samplePdS_i,@function
        .size           _Z6samplePdS_i,(.L_x_6 - _Z6samplePdS_i)
        .other          _Z6samplePdS_i,@"STO_CUDA_ENTRY STV_DEFAULT"
_Z6samplePdS_i:
.text._Z6samplePdS_i:
[----:B------:R-:W-:Y:S01]  /*0000*/  LDC R1, c[0x0][0x37c] ;  /* 0x0000df00ff017b82 */ /* 0x000fe20000000800 */
[----:B------:R-:W0:Y:S07]  /*0010*/  S2R R11, SR_TID.X ;  /* 0x00000000000b7919 */ /* 0x000e2e0000002100 */
[----:B------:R-:W0:Y:S01]  /*0020*/  S2UR UR4, SR_CTAID.X ;  /* 0x00000000000479c3 */ /* 0x000e220000002500 */
[----:B------:R-:W1:Y:S01]  /*0030*/  LDCU UR5, c[0x0][0x390] ;  /* 0x00007200ff0577ac */ /* 0x000e620008000800 */
[----:B------:R-:W2:Y:S06]  /*0040*/  LDCU.64 UR6, c[0x0][0x358] ;  /* 0x00006b00ff0677ac */ /* 0x000eac0008000a00 */
[----:B------:R-:W0:Y:S02]  /*0050*/  LDC R0, c[0x0][0x360] ;  /* 0x0000d800ff007b82 */ /* 0x000e240000000800 */
[----:B0-----:R-:W-:-:S05]  /*0060*/  IMAD R7, R0, UR4, R11 ;  /* 0x0000000400077c24 */ /* 0x001fca000f8e020b */
[----:B-1----:R-:W-:-:S13]  /*0070*/  ISETP.GE.AND P1, PT, R7, UR5, PT ;  /* 0x0000000507007c0c */ /* 0x002fda000bf26270 */
[----:B------:R-:W0:Y:S02]  /*0080*/  @!P1 LDC.64 R4, c[0x0][0x380] ;  /* 0x0000e000ff049b82 */ /* 0x000e240000000a00 */
[----:B0-----:R-:W-:-:S06]  /*0090*/  @!P1 IMAD.WIDE R4, R7, 0x8, R4 ;  /* 0x0000000807049825 */ /* 0x001fcc00078e0204 */
[----:B--2---:R-:W2:Y:S01]  /*00a0*/  @!P1 LDG.E.64 R4, desc[UR6][R4.64] ;  /* 0x0000000604049981 */ /* 0x004ea2000c1e1b00 */
[----:B------:R-:W0:Y:S01]  /*00b0*/  S2UR UR5, SR_CgaCtaId ;  /* 0x00000000000579c3 */ /* 0x000e220000008800 */
[----:B------:R-:W2:Y:S01]  /*00c0*/  @!P1 I2F.F64 R6, R7 ;  /* 0x0000000700069312 */ /* 0x000ea20000201c00 */
[----:B------:R-:W-:Y:S01]  /*00d0*/  UMOV UR4, 0x400 ;  /* 0x0000040000047882 */ /* 0x000fe20000000000 */
[----:B------:R-:W-:Y:S02]  /*00e0*/  ISETP.GE.U32.AND P0, PT, R0, 0x2, PT ;  /* 0x000000020000780c */ /* 0x000fe40003f06070 */
[----:B------:R-:W-:Y:S01]  /*00f0*/  CS2R R2, SRZ ;  /* 0x0000000000027805 */ /* 0x000fe2000001ff00 */
[----:B0-----:R-:W-:-:S06]  /*0100*/  ULEA UR4, UR5, UR4, 0x18 ;  /* 0x0000000405047291 */ /* 0x001fcc000f8ec0ff */
[C---:B------:R-:W-:Y:S01]  /*0110*/  LEA R9, R11.reuse, UR4, 0x3 ;  /* 0x000000040b097c11 */ /* 0x040fe2000f8e18ff */
[----:B--2---:R-:W-:Y:S01]  /*0120*/  @!P1 DADD R2, R4, R6 ;  /* 0x0000000004029229 */ /* 0x004fe20000000006 */
[----:B------:R-:W-:-:S06]  /*0130*/  ISETP.NE.AND P1, PT, R11, RZ, PT ;  /* 0x000000ff0b00720c */ /* 0x000fcc0003f25270 */
[----:B------:R0:W-:Y:S01]  /*0140*/  STS.64 [R9], R2 ;  /* 0x0000000209007388 */ /* 0x0001e20000000a00 */
[----:B------:R-:W-:Y:S06]  /*0150*/  BAR.SYNC.DEFER_BLOCKING 0x0 ;  /* 0x0000000000007b1d */ /* 0x000fec0000010000 */
[----:B------:R-:W-:Y:S05]  /*0160*/  @!P0 BRA `(.L_x_0) ;  /* 0x00000000002c8947 */ /* 0x000fea0003800000 */
.L_x_1:
[----:B------:R-:W-:-:S04]  /*0170*/  SHF.R.U32.HI R8, RZ, 0x1, R0 ;  /* 0x00000001ff087819 */ /* 0x000fc80000011600 */
[----:B------:R-:W-:-:S13]  /*0180*/  ISETP.GE.U32.AND P0, PT, R11, R8, PT ;  /* 0x000000080b00720c */ /* 0x000fda0003f06070 */
[----:B------:R-:W-:Y:S01]  /*0190*/  @!P0 IMAD R6, R8, 0x8, R9 ;  /* 0x0000000808068824 */ /* 0x000fe200078e0209 */
[----:B------:R-:W-:Y:S04]  /*01a0*/  @!P0 LDS.64 R4, [R9] ;  /* 0x0000000009048984 */ /* 0x000fe80000000a00 */
[----:B0-----:R-:W0:Y:S02]  /*01b0*/  @!P0 LDS.64 R2, [R6] ;  /* 0x0000000006028984 */ /* 0x001e240000000a00 */
[----:B0-----:R-:W-:-:S07]  /*01c0*/  @!P0 DADD R2, R2, R4 ;  /* 0x0000000002028229 */ /* 0x001fce0000000004 */
[----:B------:R1:W-:Y:S01]  /*01d0*/  @!P0 STS.64 [R9], R2 ;  /* 0x0000000209008388 */ /* 0x0003e20000000a00 */
[----:B------:R-:W-:Y:S01]  /*01e0*/  BAR.SYNC.DEFER_BLOCKING 0x0 ;  /* 0x0000000000007b1d */ /* 0x000fe20000010000 */
[----:B------:R-:W-:Y:S01]  /*01f0*/  ISETP.GT.U32.AND P0, PT, R0, 0x3, PT ;  /* 0x000000030000780c */ /* 0x000fe20003f04070 */
[----:B------:R-:W-:-:S12]  /*0200*/  IMAD.MOV.U32 R0, RZ, RZ, R8 ;  /* 0x000000ffff007224 */ /* 0x000fd800078e0008 */
[----:B-1----:R-:W-:Y:S05]  /*0210*/  @P0 BRA `(.L_x_1) ;  /* 0xfffffffc00d40947 */ /* 0x002fea000383ffff */
.L_x_0:
[----:B------:R-:W-:Y:S04]  /*0220*/  BSSY.RECONVERGENT B0, `(.L_x_2) ;  /* 0x000000c000007945 */ /* 0x000fe80003800200 */
[----:B------:R-:W-:Y:S05]  /*0230*/  @P1 BRA `(.L_x_3) ;  /* 0x0000000000281947 */ /* 0x000fea0003800000 */
[----:B0-----:R-:W0:Y:S01]  /*0240*/  S2R R9, SR_CgaCtaId ;  /* 0x0000000000097919 */ /* 0x001e220000008800 */
[----:B------:R-:W-:-:S04]  /*0250*/  MOV R0, 0x400 ;  /* 0x0000040000007802 */ /* 0x000fc80000000f00 */
[----:B0-----:R-:W-:Y:S01]  /*0260*/  LEA R2, R9, R0, 0x18 ;  /* 0x0000000009027211 */ /* 0x001fe200078ec0ff */
[----:B------:R-:W-:-:S05]  /*0270*/  VIADD R0, R0, 0x2000 ;  /* 0x0000200000007836 */ /* 0x000fca0000000000 */
[----:B------:R-:W0:Y:S01]  /*0280*/  LDS.64 R2, [R2] ;  /* 0x0000000002027984 */ /* 0x000e220000000a00 */
[----:B------:R-:W-:-:S07]  /*0290*/  LEA R9, R9, R0, 0x18 ;  /* 0x0000000009097211 */ /* 0x000fce00078ec0ff */
.L_x_4:
[----:B------:R-:W0:Y:S02]  /*02a0*/  LDS.64 R4, [R9] ;  /* 0x0000000009047984 */ /* 0x000e240000000a00 */
[----:B0-----:R-:W-:-:S07]  /*02b0*/  DADD R6, R2, R4 ;  /* 0x0000000002067229 */ /* 0x001fce0000000004 */
[----:B------:R-:W0:Y:S02]  /*02c0*/  ATOMS.CAST.SPIN.64 P0, [R9], R4, R6 ;  /* 0x000000040900758d */ /* 0x000e240001800406 */
[----:B0-----:R-:W-:Y:S05]  /*02d0*/  @!P0 BRA `(.L_x_4) ;  /* 0xfffffffc00f08947 */ /* 0x001fea000383ffff */
.L_x_3:
[----:B------:R-:W-:Y:S05]  /*02e0*/  BSYNC.RECONVERGENT B0 ;  /* 0x0000000000007941 */ /* 0x000fea0003800200 */
.L_x_2:
[----:B------:R-:W-:Y:S06]  /*02f0*/  BAR.SYNC.DEFER_BLOCKING 0x0 ;  /* 0x0000000000007b1d */ /* 0x000fec0000010000 */
[----:B------:R-:W-:Y:S05]  /*0300*/  @P1 EXIT ;  /* 0x000000000000194d */ /* 0x000fea0003800000 */
[----:B------:R-:W1:Y:S01]  /*0310*/  S2UR UR5, SR_CgaCtaId ;  /* 0x00000000000579c3 */ /* 0x000e620000008800 */
[----:B------:R-:W-:-:S07]  /*0320*/  UMOV UR4, 0x400 ;  /* 0x0000040000047882 */ /* 0x000fce0000000000 */
[----:B------:R-:W2:Y:S01]  /*0330*/  LDC.64 R4, c[0x0][0x388] ;  /* 0x0000e200ff047b82 */ /* 0x000ea20000000a00 */
[----:B-1----:R-:W-:-:S09]  /*0340*/  ULEA UR4, UR5, UR4, 0x18 ;  /* 0x0000000405047291 */ /* 0x002fd2000f8ec0ff */
[----:B0-----:R-:W2:Y:S04]  /*0350*/  LDS.64 R2, [UR4+0x2000] ;  /* 0x00200004ff027984 */ /* 0x001ea80008000a00 */
[----:B--2---:R-:W-:Y:S01]  /*0360*/  REDG.E.ADD.F64.RN.STRONG.GPU desc[UR6][R4.64], R2 ;  /* 0x00000002040079a6 */ /* 0x004fe2000c12ff06 */
[----:B------:R-:W-:Y:S05]  /*0370*/  EXIT ;  /* 0x000000000000794d */ /* 0x000fea0003800000 */
.L_x_5:
[----:B------:R-:W-:-:S00]  /*0380*/  BRA `(.L_x_5) ;  /* 0xfffffffc00fc7947 */ /* 0x000fc0000383ffff */
[----:B------:R-:W-:-:S00]  /*0390*/  NOP ;  /* 0x0000000000007918 */ /* 0x000fc00000000000 */
        /* <DEDUP_REMOVED lines=14> */
.L_x_6:


//--------------------- .nv.shared._Z6samplePdS_i --------------------------
	.section	.nv.shared._Z6samplePdS_i,"aw",@nobits
	.sectionflags	@""
	.align	8
.nv.shared._Z6samplePdS_i:
	.zero		9224


//--------------------- .nv.shared.reserved.0     --------------------------
	.section	.nv.shared.reserved.0,"aw",@nobits
	.weak		__nv_reservedSMEM_offset_0_alias
	.size		__nv_reservedSMEM_offset_0_alias, 0, 64
	.other		__nv_reservedSMEM_offset_0_alias,@"STO_CUDA_RESERVED_SHARED STV_DEFAULT"
__nv_reservedSMEM_offset_0_alias:
	.zero		0
	.zero		64


//--------------------- .nv.constant0._Z6samplePdS_i --------------------------
	.section	.nv.constant0._Z6samplePdS_i,"a",@progbits
	.sectionflags	@""
	.align	4
.nv.constant0._Z6samplePdS_i:
	.zero		916


//--------------------- SYMBOLS --------------------------

	.type		.nv.reservedSmem.offset0,@object
	.size		.nv.reservedSmem.offset0,0x4
	.type		.nv.reservedSmem.cap,@object
	.size		.nv.reservedSmem.cap,0x4
